//
// Generated by NVIDIA NVVM Compiler
//
// Compiler Build ID: CL-36424714
// Cuda compilation tools, release 13.0, V13.0.88
// Based on NVVM 20.0.0
//

.version 9.0
.target sm_100
.address_size 64

	// .globl	_Z10comp3ToIntiiPi

.visible .entry _Z10comp3ToIntiiPi(
	.param .u32 _Z10comp3ToIntiiPi_param_0,
	.param .u32 _Z10comp3ToIntiiPi_param_1,
	.param .u64 .ptr .align 1 _Z10comp3ToIntiiPi_param_2
)
{


	ret;

}
	// .globl	_Z16comp3ToSignedIntiiPi
.visible .entry _Z16comp3ToSignedIntiiPi(
	.param .u32 _Z16comp3ToSignedIntiiPi_param_0,
	.param .u32 _Z16comp3ToSignedIntiiPi_param_1,
	.param .u64 .ptr .align 1 _Z16comp3ToSignedIntiiPi_param_2
)
{


	ret;

}
	// .globl	_Z15charToCharArrayii
.visible .entry _Z15charToCharArrayii(
	.param .u32 _Z15charToCharArrayii_param_0,
	.param .u32 _Z15charToCharArrayii_param_1
)
{


	ret;

}
	// .globl	_Z8smallIntc
.visible .entry _Z8smallIntc(
	.param .u8 _Z8smallIntc_param_0
)
{


	ret;

}


// ===== COMPILED SASS (sm_100) =====

	.target	sm_100

	.elftype	@"ET_EXEC"


//--------------------- .note.nv.tkinfo           --------------------------
	.section	.note.nv.tkinfo,"",@"SHT_NOTE"
	.sectionflags	@"SHF_NOTE_NV_TKINFO"
	.tkinfo
        /*0018*/ 	.word	0x00000002
        /*0030*/ 	.string	""
        /*0030*/ 	.string	"ptxas"
        /*0030*/ 	.string	"Cuda compilation tools, release 13.0, V13.0.88"
        /*0030*/ 	.string	"Build cuda_13.0.r13.0/compiler.36424714_0"
        /*0030*/ 	.string	"-arch sm_100 -m 64 "



//--------------------- .note.nv.cuinfo           --------------------------
	.section	.note.nv.cuinfo,"",@"SHT_NOTE"
	.sectionflags	@"SHF_NOTE_NV_CUINFO"
        /*0018*/ 	.short	0x0002
        /*001a*/ 	.short	0x0064
        /*001c*/ 	.short	0x0082
	.zero		2


//--------------------- .nv.info                  --------------------------
	.section	.nv.info,"",@"SHT_CUDA_INFO"
	.align	4


	//----- nvinfo : EIATTR_REGCOUNT
	.align		4
        /*0000*/ 	.byte	0x04, 0x2f
        /*0002*/ 	.short	(.L_1 - .L_0)
	.align		4
.L_0:
        /*0004*/ 	.word	index@(_Z10comp3ToIntiiPi)
        /*0008*/ 	.word	0x00000004


	//----- nvinfo : EIATTR_FRAME_SIZE
	.align		4
.L_1:
        /*000c*/ 	.byte	0x04, 0x11
        /*000e*/ 	.short	(.L_3 - .L_2)
	.align		4
.L_2:
        /*0010*/ 	.word	index@(_Z10comp3ToIntiiPi)
        /*0014*/ 	.word	0x00000000


	//----- nvinfo : EIATTR_REGCOUNT
	.align		4
.L_3:
        /*0018*/ 	.byte	0x04, 0x2f
        /*001a*/ 	.short	(.L_5 - .L_4)
	.align		4
.L_4:
        /*001c*/ 	.word	index@(_Z16comp3ToSignedIntiiPi)
        /*0020*/ 	.word	0x00000004


	//----- nvinfo : EIATTR_FRAME_SIZE
	.align		4
.L_5:
        /*0024*/ 	.byte	0x04, 0x11
        /*0026*/ 	.short	(.L_7 - .L_6)
	.align		4
.L_6:
        /*0028*/ 	.word	index@(_Z16comp3ToSignedIntiiPi)
        /*002c*/ 	.word	0x00000000


	//----- nvinfo : EIATTR_REGCOUNT
	.align		4
.L_7:
        /*0030*/ 	.byte	0x04, 0x2f
        /*0032*/ 	.short	(.L_9 - .L_8)
	.align		4
.L_8:
        /*0034*/ 	.word	index@(_Z15charToCharArrayii)
        /*0038*/ 	.word	0x00000004


	//----- nvinfo : EIATTR_FRAME_SIZE
	.align		4
.L_9:
        /*003c*/ 	.byte	0x04, 0x11
        /*003e*/ 	.short	(.L_11 - .L_10)
	.align		4
.L_10:
        /*0040*/ 	.word	index@(_Z15charToCharArrayii)
        /*0044*/ 	.word	0x00000000


	//----- nvinfo : EIATTR_REGCOUNT
	.align		4
.L_11:
        /*0048*/ 	.byte	0x04, 0x2f
        /*004a*/ 	.short	(.L_13 - .L_12)
	.align		4
.L_12:
        /*004c*/ 	.word	index@(_Z8smallIntc)
        /*0050*/ 	.word	0x00000004


	//----- nvinfo : EIATTR_FRAME_SIZE
	.align		4
.L_13:
        /*0054*/ 	.byte	0x04, 0x11
        /*0056*/ 	.short	(.L_15 - .L_14)
	.align		4
.L_14:
        /*0058*/ 	.word	index@(_Z8smallIntc)
        /*005c*/ 	.word	0x00000000


	//----- nvinfo : EIATTR_MIN_STACK_SIZE
	.align		4
.L_15:
        /*0060*/ 	.byte	0x04, 0x12
        /*0062*/ 	.short	(.L_17 - .L_16)
	.align		4
.L_16:
        /*0064*/ 	.word	index@(_Z8smallIntc)
        /*0068*/ 	.word	0x00000000


	//----- nvinfo : EIATTR_MIN_STACK_SIZE
	.align		4
.L_17:
        /*006c*/ 	.byte	0x04, 0x12
        /*006e*/ 	.short	(.L_19 - .L_18)
	.align		4
.L_18:
        /*0070*/ 	.word	index@(_Z15charToCharArrayii)
        /*0074*/ 	.word	0x00000000


	//----- nvinfo : EIATTR_MIN_STACK_SIZE
	.align		4
.L_19:
        /*0078*/ 	.byte	0x04, 0x12
        /*007a*/ 	.short	(.L_21 - .L_20)
	.align		4
.L_20:
        /*007c*/ 	.word	index@(_Z16comp3ToSignedIntiiPi)
        /*0080*/ 	.word	0x00000000


	//----- nvinfo : EIATTR_MIN_STACK_SIZE
	.align		4
.L_21:
        /*0084*/ 	.byte	0x04, 0x12
        /*0086*/ 	.short	(.L_23 - .L_22)
	.align		4
.L_22:
        /*0088*/ 	.word	index@(_Z10comp3ToIntiiPi)
        /*008c*/ 	.word	0x00000000
.L_23:


//--------------------- .nv.compat                --------------------------
	.section	.nv.compat,"",@"SHT_CUDA_COMPAT_INFO"
	.align	4
        /*0000*/ 	.byte	0x02, 0x09, 0x00, 0x00, 0x02, 0x02, 0x01, 0x00, 0x02, 0x05, 0x05, 0x00, 0x03, 0x07, 0x01, 0x01
        /*0010*/ 	.byte	0x02, 0x03, 0x00, 0x00, 0x02, 0x06, 0x01, 0x00, 0x04, 0x0b, 0x08, 0x00, 0x09, 0x00, 0x00, 0x00
        /*0020*/ 	.byte	0x00, 0x00, 0x00, 0x00


//--------------------- .nv.info._Z8smallIntc     --------------------------
	.section	.nv.info._Z8smallIntc,"",@"SHT_CUDA_INFO"
	.sectionflags	@""
	.align	4


	//----- nvinfo : EIATTR_CUDA_API_VERSION
	.align		4
        /*0000*/ 	.byte	0x04, 0x37
        /*0002*/ 	.short	(.L_25 - .L_24)
.L_24:
        /*0004*/ 	.word	0x00000082


	//----- nvinfo : EIATTR_KPARAM_INFO
	.align		4
.L_25:
        /*0008*/ 	.byte	0x04, 0x17
        /*000a*/ 	.short	(.L_27 - .L_26)
.L_26:
        /*000c*/ 	.word	0x00000000
        /*0010*/ 	.short	0x0000
        /*0012*/ 	.short	0x0000
        /*0014*/ 	.byte	0x00, 0xf0, 0x05, 0x00


	//----- nvinfo : EIATTR_SPARSE_MMA_MASK
	.align		4
.L_27:
        /*0018*/ 	.byte	0x03, 0x50
        /*001a*/ 	.short	0x0000


	//----- nvinfo : EIATTR_MAXREG_COUNT
	.align		4
        /*001c*/ 	.byte	0x03, 0x1b
        /*001e*/ 	.short	0x00ff


	//----- nvinfo : EIATTR_MERCURY_ISA_VERSION
	.align		4
        /*0020*/ 	.byte	0x03, 0x5f
        /*0022*/ 	.short	0x0101


	//----- nvinfo : EIATTR_VRC_CTA_INIT_COUNT
	.align		4
        /*0024*/ 	.byte	0x02, 0x4a
	.zero		1
	.zero		1


	//----- nvinfo : EIATTR_EXIT_INSTR_OFFSETS
	.align		4
        /*0028*/ 	.byte	0x04, 0x1c
        /*002a*/ 	.short	(.L_29 - .L_28)


	//   ....[0]....
.L_28:
        /*002c*/ 	.word	0x00000010


	//----- nvinfo : EIATTR_CBANK_PARAM_SIZE
	.align		4
.L_29:
        /*0030*/ 	.byte	0x03, 0x19
        /*0032*/ 	.short	0x0001


	//----- nvinfo : EIATTR_PARAM_CBANK
	.align		4
        /*0034*/ 	.byte	0x04, 0x0a
        /*0036*/ 	.short	(.L_31 - .L_30)
	.align		4
.L_30:
        /*0038*/ 	.word	index@(.nv.constant0._Z8smallIntc)
        /*003c*/ 	.short	0x0380
        /*003e*/ 	.short	0x0001


	//----- nvinfo : EIATTR_SW_WAR
	.align		4
.L_31:
        /*0040*/ 	.byte	0x04, 0x36
        /*0042*/ 	.short	(.L_33 - .L_32)
.L_32:
        /*0044*/ 	.word	0x00000008
.L_33:


//--------------------- .nv.info._Z15charToCharArrayii --------------------------
	.section	.nv.info._Z15charToCharArrayii,"",@"SHT_CUDA_INFO"
	.sectionflags	@""
	.align	4


	//----- nvinfo : EIATTR_CUDA_API_VERSION
	.align		4
        /*0000*/ 	.byte	0x04, 0x37
        /*0002*/ 	.short	(.L_35 - .L_34)
.L_34:
        /*0004*/ 	.word	0x00000082


	//----- nvinfo : EIATTR_KPARAM_INFO
	.align		4
.L_35:
        /*0008*/ 	.byte	0x04, 0x17
        /*000a*/ 	.short	(.L_37 - .L_36)
.L_36:
        /*000c*/ 	.word	0x00000000
        /*0010*/ 	.short	0x0001
        /*0012*/ 	.short	0x0004
        /*0014*/ 	.byte	0x00, 0xf0, 0x11, 0x00


	//----- nvinfo : EIATTR_KPARAM_INFO
	.align		4
.L_37:
        /*0018*/ 	.byte	0x04, 0x17
        /*001a*/ 	.short	(.L_39 - .L_38)
.L_38:
        /*001c*/ 	.word	0x00000000
        /*0020*/ 	.short	0x0000
        /*0022*/ 	.short	0x0000
        /*0024*/ 	.byte	0x00, 0xf0, 0x11, 0x00


	//----- nvinfo : EIATTR_SPARSE_MMA_MASK
	.align		4
.L_39:
        /*0028*/ 	.byte	0x03, 0x50
        /*002a*/ 	.short	0x0000


	//----- nvinfo : EIATTR_MAXREG_COUNT
	.align		4
        /*002c*/ 	.byte	0x03, 0x1b
        /*002e*/ 	.short	0x00ff


	//----- nvinfo : EIATTR_MERCURY_ISA_VERSION
	.align		4
        /*0030*/ 	.byte	0x03, 0x5f
        /*0032*/ 	.short	0x0101


	//----- nvinfo : EIATTR_VRC_CTA_INIT_COUNT
	.align		4
        /*0034*/ 	.byte	0x02, 0x4a
	.zero		1
	.zero		1


	//----- nvinfo : EIATTR_EXIT_INSTR_OFFSETS
	.align		4
        /*0038*/ 	.byte	0x04, 0x1c
        /*003a*/ 	.short	(.L_41 - .L_40)


	//   ....[0]....
.L_40:
        /*003c*/ 	.word	0x00000010


	//----- nvinfo : EIATTR_CBANK_PARAM_SIZE
	.align		4
.L_41:
        /*0040*/ 	.byte	0x03, 0x19
        /*0042*/ 	.short	0x0008


	//----- nvinfo : EIATTR_PARAM_CBANK
	.align		4
        /*0044*/ 	.byte	0x04, 0x0a
        /*0046*/ 	.short	(.L_43 - .L_42)
	.align		4
.L_42:
        /*0048*/ 	.word	index@(.nv.constant0._Z15charToCharArrayii)
        /*004c*/ 	.short	0x0380
        /*004e*/ 	.short	0x0008


	//----- nvinfo : EIATTR_SW_WAR
	.align		4
.L_43:
        /*0050*/ 	.byte	0x04, 0x36
        /*0052*/ 	.short	(.L_45 - .L_44)
.L_44:
        /*0054*/ 	.word	0x00000008
.L_45:


//--------------------- .nv.info._Z16comp3ToSignedIntiiPi --------------------------
	.section	.nv.info._Z16comp3ToSignedIntiiPi,"",@"SHT_CUDA_INFO"
	.sectionflags	@""
	.align	4


	//----- nvinfo : EIATTR_CUDA_API_VERSION
	.align		4
        /*0000*/ 	.byte	0x04, 0x37
        /*0002*/ 	.short	(.L_47 - .L_46)
.L_46:
        /*0004*/ 	.word	0x00000082


	//----- nvinfo : EIATTR_KPARAM_INFO
	.align		4
.L_47:
        /*0008*/ 	.byte	0x04, 0x17
        /*000a*/ 	.short	(.L_49 - .L_48)
.L_48:
        /*000c*/ 	.word	0x00000000
        /*0010*/ 	.short	0x0002
        /*0012*/ 	.short	0x0008
        /*0014*/ 	.byte	0x00, 0xf5, 0x21, 0x00


	//----- nvinfo : EIATTR_KPARAM_INFO
	.align		4
.L_49:
        /*0018*/ 	.byte	0x04, 0x17
        /*001a*/ 	.short	(.L_51 - .L_50)
.L_50:
        /*001c*/ 	.word	0x00000000
        /*0020*/ 	.short	0x0001
        /*0022*/ 	.short	0x0004
        /*0024*/ 	.byte	0x00, 0xf0, 0x11, 0x00


	//----- nvinfo : EIATTR_KPARAM_INFO
	.align		4
.L_51:
        /*0028*/ 	.byte	0x04, 0x17
        /*002a*/ 	.short	(.L_53 - .L_52)
.L_52:
        /*002c*/ 	.word	0x00000000
        /*0030*/ 	.short	0x0000
        /*0032*/ 	.short	0x0000
        /*0034*/ 	.byte	0x00, 0xf0, 0x11, 0x00


	//----- nvinfo : EIATTR_SPARSE_MMA_MASK
	.align		4
.L_53:
        /*0038*/ 	.byte	0x03, 0x50
        /*003a*/ 	.short	0x0000


	//----- nvinfo : EIATTR_MAXREG_COUNT
	.align		4
        /*003c*/ 	.byte	0x03, 0x1b
        /*003e*/ 	.short	0x00ff


	//----- nvinfo : EIATTR_MERCURY_ISA_VERSION
	.align		4
        /*0040*/ 	.byte	0x03, 0x5f
        /*0042*/ 	.short	0x0101


	//----- nvinfo : EIATTR_VRC_CTA_INIT_COUNT
	.align		4
        /*0044*/ 	.byte	0x02, 0x4a
	.zero		1
	.zero		1


	//----- nvinfo : EIATTR_EXIT_INSTR_OFFSETS
	.align		4
        /*0048*/ 	.byte	0x04, 0x1c
        /*004a*/ 	.short	(.L_55 - .L_54)


	//   ....[0]....
.L_54:
        /*004c*/ 	.word	0x00000010


	//----- nvinfo : EIATTR_CBANK_PARAM_SIZE
	.align		4
.L_55:
        /*0050*/ 	.byte	0x03, 0x19
        /*0052*/ 	.short	0x0010


	//----- nvinfo : EIATTR_PARAM_CBANK
	.align		4
        /*0054*/ 	.byte	0x04, 0x0a
        /*0056*/ 	.short	(.L_57 - .L_56)
	.align		4
.L_56:
        /*0058*/ 	.word	index@(.nv.constant0._Z16comp3ToSignedIntiiPi)
        /*005c*/ 	.short	0x0380
        /*005e*/ 	.short	0x0010


	//----- nvinfo : EIATTR_SW_WAR
	.align		4
.L_57:
        /*0060*/ 	.byte	0x04, 0x36
        /*0062*/ 	.short	(.L_59 - .L_58)
.L_58:
        /*0064*/ 	.word	0x00000008
.L_59:


//--------------------- .nv.info._Z10comp3ToIntiiPi --------------------------
	.section	.nv.info._Z10comp3ToIntiiPi,"",@"SHT_CUDA_INFO"
	.sectionflags	@""
	.align	4


	//----- nvinfo : EIATTR_CUDA_API_VERSION
	.align		4
        /*0000*/ 	.byte	0x04, 0x37
        /*0002*/ 	.short	(.L_61 - .L_60)
.L_60:
        /*0004*/ 	.word	0x00000082


	//----- nvinfo : EIATTR_KPARAM_INFO
	.align		4
.L_61:
        /*0008*/ 	.byte	0x04, 0x17
        /*000a*/ 	.short	(.L_63 - .L_62)
.L_62:
        /*000c*/ 	.word	0x00000000
        /*0010*/ 	.short	0x0002
        /*0012*/ 	.short	0x0008
        /*0014*/ 	.byte	0x00, 0xf5, 0x21, 0x00


	//----- nvinfo : EIATTR_KPARAM_INFO
	.align		4
.L_63:
        /*0018*/ 	.byte	0x04, 0x17
        /*001a*/ 	.short	(.L_65 - .L_64)
.L_64:
        /*001c*/ 	.word	0x00000000
        /*0020*/ 	.short	0x0001
        /*0022*/ 	.short	0x0004
        /*0024*/ 	.byte	0x00, 0xf0, 0x11, 0x00


	//----- nvinfo : EIATTR_KPARAM_INFO
	.align		4
.L_65:
        /*0028*/ 	.byte	0x04, 0x17
        /*002a*/ 	.short	(.L_67 - .L_66)
.L_66:
        /*002c*/ 	.word	0x00000000
        /*0030*/ 	.short	0x0000
        /*0032*/ 	.short	0x0000
        /*0034*/ 	.byte	0x00, 0xf0, 0x11, 0x00


	//----- nvinfo : EIATTR_SPARSE_MMA_MASK
	.align		4
.L_67:
        /*0038*/ 	.byte	0x03, 0x50
        /*003a*/ 	.short	0x0000


	//----- nvinfo : EIATTR_MAXREG_COUNT
	.align		4
        /*003c*/ 	.byte	0x03, 0x1b
        /*003e*/ 	.short	0x00ff


	//----- nvinfo : EIATTR_MERCURY_ISA_VERSION
	.align		4
        /*0040*/ 	.byte	0x03, 0x5f
        /*0042*/ 	.short	0x0101


	//----- nvinfo : EIATTR_VRC_CTA_INIT_COUNT
	.align		4
        /*0044*/ 	.byte	0x02, 0x4a
	.zero		1
	.zero		1


	//----- nvinfo : EIATTR_EXIT_INSTR_OFFSETS
	.align		4
        /*0048*/ 	.byte	0x04, 0x1c
        /*004a*/ 	.short	(.L_69 - .L_68)


	//   ....[0]....
.L_68:
        /*004c*/ 	.word	0x00000010


	//----- nvinfo : EIATTR_CBANK_PARAM_SIZE
	.align		4
.L_69:
        /*0050*/ 	.byte	0x03, 0x19
        /*0052*/ 	.short	0x0010


	//----- nvinfo : EIATTR_PARAM_CBANK
	.align		4
        /*0054*/ 	.byte	0x04, 0x0a
        /*0056*/ 	.short	(.L_71 - .L_70)
	.align		4
.L_70:
        /*0058*/ 	.word	index@(.nv.constant0._Z10comp3ToIntiiPi)
        /*005c*/ 	.short	0x0380
        /*005e*/ 	.short	0x0010


	//----- nvinfo : EIATTR_SW_WAR
	.align		4
.L_71:
        /*0060*/ 	.byte	0x04, 0x36
        /*0062*/ 	.short	(.L_73 - .L_72)
.L_72:
        /*0064*/ 	.word	0x00000008
.L_73:


//--------------------- .nv.callgraph             --------------------------
	.section	.nv.callgraph,"",@"SHT_CUDA_CALLGRAPH"
	.align	4
	.sectionentsize	8
	.align		4
        /*0000*/ 	.word	0x00000000
	.align		4
        /*0004*/ 	.word	0xffffffff
	.align		4
        /*0008*/ 	.word	0x00000000
	.align		4
        /*000c*/ 	.word	0xfffffffe
	.align		4
        /*0010*/ 	.word	0x00000000
	.align		4
        /*0014*/ 	.word	0xfffffffd
	.align		4
        /*0018*/ 	.word	0x00000000
	.align		4
        /*001c*/ 	.word	0xfffffffc


//--------------------- .text._Z8smallIntc        --------------------------
	.section	.text._Z8smallIntc,"ax",@progbits
	.align	128
        .global         _Z8smallIntc
        .type           _Z8smallIntc,@function
        .size           _Z8smallIntc,(.L_x_4 - _Z8smallIntc)
        .other          _Z8smallIntc,@"STO_CUDA_ENTRY STV_DEFAULT"
_Z8smallIntc:
.text._Z8smallIntc:
[----:B------:R-:W-:Y:S01]  /*0000*/  LDC R1, c[0x0][0x37c] ;  /* 0x0000df00ff017b82 */ /* 0x000fe20000000800 */
[----:B------:R-:W-:Y:S05]  /*0010*/  EXIT ;  /* 0x000000000000794d */ /* 0x000fea0003800000 */
.L_x_0:
[----:B------:R-:W-:-:S00]  /*0020*/  BRA `(.L_x_0) ;  /* 0xfffffffc00fc7947 */ /* 0x000fc0000383ffff */
[----:B------:R-:W-:-:S00]  /*0030*/  NOP ;  /* 0x0000000000007918 */ /* 0x000fc00000000000 */
        /* <DEDUP_REMOVED lines=12> */
.L_x_4:


//--------------------- .text._Z15charToCharArrayii --------------------------
	.section	.text._Z15charToCharArrayii,"ax",@progbits
	.align	128
        .global         _Z15charToCharArrayii
        .type           _Z15charToCharArrayii,@function
        .size           _Z15charToCharArrayii,(.L_x_5 - _Z15charToCharArrayii)
        .other          _Z15charToCharArrayii,@"STO_CUDA_ENTRY STV_DEFAULT"
_Z15charToCharArrayii:
.text._Z15charToCharArrayii:
[----:B------:R-:W-:Y:S01]  /*0000*/  LDC R1, c[0x0][0x37c] ;  /* 0x0000df00ff017b82 */ /* 0x000fe20000000800 */
[----:B------:R-:W-:Y:S05]  /*0010*/  EXIT ;  /* 0x000000000000794d */ /* 0x000fea0003800000 */
.L_x_1:
        /* <DEDUP_REMOVED lines=14> */
.L_x_5:


//--------------------- .text._Z16comp3ToSignedIntiiPi --------------------------
	.section	.text._Z16comp3ToSignedIntiiPi,"ax",@progbits
	.align	128
        .global         _Z16comp3ToSignedIntiiPi
        .type           _Z16comp3ToSignedIntiiPi,@function
        .size           _Z16comp3ToSignedIntiiPi,(.L_x_6 - _Z16comp3ToSignedIntiiPi)
        .other          _Z16comp3ToSignedIntiiPi,@"STO_CUDA_ENTRY STV_DEFAULT"
_Z16comp3ToSignedIntiiPi:
.text._Z16comp3ToSignedIntiiPi:
[----:B------:R-:W-:Y:S01]  /*0000*/  LDC R1, c[0x0][0x37c] ;  /* 0x0000df00ff017b82 */ /* 0x000fe20000000800 */
[----:B------:R-:W-:Y:S05]  /*0010*/  EXIT ;  /* 0x000000000000794d */ /* 0x000fea0003800000 */
.L_x_2:
        /* <DEDUP_REMOVED lines=14> */
.L_x_6:


//--------------------- .text._Z10comp3ToIntiiPi  --------------------------
	.section	.text._Z10comp3ToIntiiPi,"ax",@progbits
	.align	128
        .global         _Z10comp3ToIntiiPi
        .type           _Z10comp3ToIntiiPi,@function
        .size           _Z10comp3ToIntiiPi,(.L_x_7 - _Z10comp3ToIntiiPi)
        .other          _Z10comp3ToIntiiPi,@"STO_CUDA_ENTRY STV_DEFAULT"
_Z10comp3ToIntiiPi:
.text._Z10comp3ToIntiiPi:
[----:B------:R-:W-:Y:S01]  /*0000*/  LDC R1, c[0x0][0x37c] ;  /* 0x0000df00ff017b82 */ /* 0x000fe20000000800 */
[----:B------:R-:W-:Y:S05]  /*0010*/  EXIT ;  /* 0x000000000000794d */ /* 0x000fea0003800000 */
.L_x_3:
        /* <DEDUP_REMOVED lines=14> */
.L_x_7:


//--------------------- .nv.shared.reserved.0     --------------------------
	.section	.nv.shared.reserved.0,"aw",@nobits
	.weak		__nv_reservedSMEM_offset_0_alias
	.size		__nv_reservedSMEM_offset_0_alias, 0, 64
	.other		__nv_reservedSMEM_offset_0_alias,@"STO_CUDA_RESERVED_SHARED STV_DEFAULT"
__nv_reservedSMEM_offset_0_alias:
	.zero		0
	.zero		64


//--------------------- .nv.constant0._Z8smallIntc --------------------------
	.section	.nv.constant0._Z8smallIntc,"a",@progbits
	.sectionflags	@""
	.align	4
.nv.constant0._Z8smallIntc:
	.zero		897


//--------------------- .nv.constant0._Z15charToCharArrayii --------------------------
	.section	.nv.constant0._Z15charToCharArrayii,"a",@progbits
	.sectionflags	@""
	.align	4
.nv.constant0._Z15charToCharArrayii:
	.zero		904


//--------------------- .nv.constant0._Z16comp3ToSignedIntiiPi --------------------------
	.section	.nv.constant0._Z16comp3ToSignedIntiiPi,"a",@progbits
	.sectionflags	@""
	.align	4
.nv.constant0._Z16comp3ToSignedIntiiPi:
	.zero		912


//--------------------- .nv.constant0._Z10comp3ToIntiiPi --------------------------
	.section	.nv.constant0._Z10comp3ToIntiiPi,"a",@progbits
	.sectionflags	@""
	.align	4
.nv.constant0._Z10comp3ToIntiiPi:
	.zero		912


//--------------------- SYMBOLS --------------------------

	.type		.nv.reservedSmem.offset0,@object
	.size		.nv.reservedSmem.offset0,0x4
